	.headerflags	@"EF_CUDA_TEXMODE_UNIFIED EF_CUDA_64BIT_ADDRESS EF_CUDA_ACCELERATORS EF_CUDA_SM90 EF_CUDA_VIRTUAL_SM(EF_CUDA_SM90)"
	.elftype	@"ET_EXEC"


//--------------------- .nv.info                  --------------------------
	.section	.nv.info,"",@"SHT_CUDA_INFO"
	.align	4


	//----- nvinfo : EIATTR_REGCOUNT
	.align		4
        /*0000*/ 	.byte	0x04, 0x2f
        /*0002*/ 	.short	(.L_1 - .L_0)
	.align		4
.L_0:
        /*0004*/ 	.word	index@(triton_poi_fused__unsafe_index_add_mul_sub_22)
        /*0008*/ 	.word	0x00000019


	//----- nvinfo : EIATTR_MIN_STACK_SIZE
	.align		4
.L_1:
        /*000c*/ 	.byte	0x04, 0x12
        /*000e*/ 	.short	(.L_3 - .L_2)
	.align		4
.L_2:
        /*0010*/ 	.word	index@(triton_poi_fused__unsafe_index_add_mul_sub_22)
        /*0014*/ 	.word	0x00000000


	//----- nvinfo : EIATTR_FRAME_SIZE
	.align		4
.L_3:
        /*0018*/ 	.byte	0x04, 0x11
        /*001a*/ 	.short	(.L_5 - .L_4)
	.align		4
.L_4:
        /*001c*/ 	.word	index@(triton_poi_fused__unsafe_index_add_mul_sub_22)
        /*0020*/ 	.word	0x00000000


	//----- nvinfo : EIATTR_MIN_STACK_SIZE
	.align		4
.L_5:
        /*0024*/ 	.byte	0x04, 0x12
        /*0026*/ 	.short	(.L_7 - .L_6)
	.align		4
.L_6:
        /*0028*/ 	.word	index@(triton_poi_fused__unsafe_index_add_mul_sub_22)
        /*002c*/ 	.word	0x00000000
.L_7:


//--------------------- .nv.info.triton_poi_fused__unsafe_index_add_mul_sub_22 --------------------------
	.section	.nv.info.triton_poi_fused__unsafe_index_add_mul_sub_22,"",@"SHT_CUDA_INFO"
	.sectionflags	@""
	.align	4


	//----- nvinfo : EIATTR_CUDA_API_VERSION
	.align		4
        /*0000*/ 	.byte	0x04, 0x37
        /*0002*/ 	.short	(.L_9 - .L_8)
.L_8:
        /*0004*/ 	.word	0x0000007c


	//----- nvinfo : EIATTR_KPARAM_INFO
	.align		4
.L_9:
        /*0008*/ 	.byte	0x04, 0x17
        /*000a*/ 	.short	(.L_11 - .L_10)
.L_10:
        /*000c*/ 	.word	0x00000000
        /*0010*/ 	.short	0x0006
        /*0012*/ 	.short	0x0030
        /*0014*/ 	.byte	0x00, 0xf0, 0x11, 0x00


	//----- nvinfo : EIATTR_KPARAM_INFO
	.align		4
.L_11:
        /*0018*/ 	.byte	0x04, 0x17
        /*001a*/ 	.short	(.L_13 - .L_12)
.L_12:
        /*001c*/ 	.word	0x00000000
        /*0020*/ 	.short	0x0005
        /*0022*/ 	.short	0x0028
        /*0024*/ 	.byte	0x00, 0xf4, 0x21, 0x00


	//----- nvinfo : EIATTR_KPARAM_INFO
	.align		4
.L_13:
        /*0028*/ 	.byte	0x04, 0x17
        /*002a*/ 	.short	(.L_15 - .L_14)
.L_14:
        /*002c*/ 	.word	0x00000000
        /*0030*/ 	.short	0x0004
        /*0032*/ 	.short	0x0020
        /*0034*/ 	.byte	0x00, 0xf4, 0x21, 0x00


	//----- nvinfo : EIATTR_KPARAM_INFO
	.align		4
.L_15:
        /*0038*/ 	.byte	0x04, 0x17
        /*003a*/ 	.short	(.L_17 - .L_16)
.L_16:
        /*003c*/ 	.word	0x00000000
        /*0040*/ 	.short	0x0003
        /*0042*/ 	.short	0x0018
        /*0044*/ 	.byte	0x00, 0xf4, 0x21, 0x00


	//----- nvinfo : EIATTR_KPARAM_INFO
	.align		4
.L_17:
        /*0048*/ 	.byte	0x04, 0x17
        /*004a*/ 	.short	(.L_19 - .L_18)
.L_18:
        /*004c*/ 	.word	0x00000000
        /*0050*/ 	.short	0x0002
        /*0052*/ 	.short	0x0010
        /*0054*/ 	.byte	0x00, 0xf4, 0x21, 0x00


	//----- nvinfo : EIATTR_KPARAM_INFO
	.align		4
.L_19:
        /*0058*/ 	.byte	0x04, 0x17
        /*005a*/ 	.short	(.L_21 - .L_20)
.L_20:
        /*005c*/ 	.word	0x00000000
        /*0060*/ 	.short	0x0001
        /*0062*/ 	.short	0x0008
        /*0064*/ 	.byte	0x00, 0xf4, 0x21, 0x00


	//----- nvinfo : EIATTR_KPARAM_INFO
	.align		4
.L_21:
        /*0068*/ 	.byte	0x04, 0x17
        /*006a*/ 	.short	(.L_23 - .L_22)
.L_22:
        /*006c*/ 	.word	0x00000000
        /*0070*/ 	.short	0x0000
        /*0072*/ 	.short	0x0000
        /*0074*/ 	.byte	0x00, 0xf4, 0x21, 0x00


	//----- nvinfo : EIATTR_SPARSE_MMA_MASK
	.align		4
.L_23:
        /*0078*/ 	.byte	0x03, 0x50
        /*007a*/ 	.short	0x0000


	//----- nvinfo : EIATTR_MAXREG_COUNT
	.align		4
        /*007c*/ 	.byte	0x03, 0x1b
        /*007e*/ 	.short	0x00ff


	//----- nvinfo : EIATTR_EXIT_INSTR_OFFSETS
	.align		4
        /*0080*/ 	.byte	0x04, 0x1c
        /*0082*/ 	.short	(.L_25 - .L_24)


	//   ....[0]....
.L_24:
        /*0084*/ 	.word	0x000004e0


	//----- nvinfo : EIATTR_REQNTID
	.align		4
.L_25:
        /*0088*/ 	.byte	0x04, 0x10
        /*008a*/ 	.short	(.L_27 - .L_26)
.L_26:
        /*008c*/ 	.word	0x00000080
        /*0090*/ 	.word	0x00000001
        /*0094*/ 	.word	0x00000001


	//----- nvinfo : EIATTR_CBANK_PARAM_SIZE
	.align		4
.L_27:
        /*0098*/ 	.byte	0x03, 0x19
        /*009a*/ 	.short	0x0034


	//----- nvinfo : EIATTR_PARAM_CBANK
	.align		4
        /*009c*/ 	.byte	0x04, 0x0a
        /*009e*/ 	.short	(.L_29 - .L_28)
	.align		4
.L_28:
        /*00a0*/ 	.word	index@(.nv.constant0.triton_poi_fused__unsafe_index_add_mul_sub_22)
        /*00a4*/ 	.short	0x0210
        /*00a6*/ 	.short	0x0034


	//----- nvinfo : EIATTR_SW_WAR
	.align		4
.L_29:
        /*00a8*/ 	.byte	0x04, 0x36
        /*00aa*/ 	.short	(.L_31 - .L_30)
.L_30:
        /*00ac*/ 	.word	0x00000008
.L_31:


//--------------------- .nv.callgraph             --------------------------
	.section	.nv.callgraph,"",@"SHT_CUDA_CALLGRAPH"
	.align	4
	.sectionentsize	8
	.align		4
        /*0000*/ 	.word	0x00000000
	.align		4
        /*0004*/ 	.word	0xffffffff
	.align		4
        /*0008*/ 	.word	0x00000000
	.align		4
        /*000c*/ 	.word	0xfffffffe
	.align		4
        /*0010*/ 	.word	0x00000000
	.align		4
        /*0014*/ 	.word	0xfffffffd
	.align		4
        /*0018*/ 	.word	0x00000000
	.align		4
        /*001c*/ 	.word	0xfffffffc


//--------------------- .text.triton_poi_fused__unsafe_index_add_mul_sub_22 --------------------------
	.section	.text.triton_poi_fused__unsafe_index_add_mul_sub_22,"ax",@progbits
	.align	128
        .global         triton_poi_fused__unsafe_index_add_mul_sub_22
        .type           triton_poi_fused__unsafe_index_add_mul_sub_22,@function
        .size           triton_poi_fused__unsafe_index_add_mul_sub_22,(.L_x_1 - triton_poi_fused__unsafe_index_add_mul_sub_22)
        .other          triton_poi_fused__unsafe_index_add_mul_sub_22,@"STO_CUDA_ENTRY STV_DEFAULT"
triton_poi_fused__unsafe_index_add_mul_sub_22:
.text.triton_poi_fused__unsafe_index_add_mul_sub_22:
[----:B------:R-:W-:Y:S01]  /*0000*/  LDC R1, c[0x0][0x28] ;  /* 0x00000a00ff017b82 */ /* 0x000fe20000000800 */
[----:B------:R-:W1:Y:S07]  /*0010*/  S2R R0, SR_TID.X ;  /* 0x0000000000007919 */ /* 0x000e6e0000002100 */
[----:B------:R-:W2:Y:S01]  /*0020*/  LDC.64 R14, c[0x0][0x210] ;  /* 0x00008400ff0e7b82 */ /* 0x000ea20000000a00 */
[----:B------:R-:W-:Y:S01]  /*0030*/  ULDC.64 UR4, c[0x0][0x208] ;  /* 0x0000820000047ab9 */ /* 0x000fe20000000a00 */
[----:B------:R-:W-:Y:S01]  /*0040*/  ULDC.64 UR6, c[0x0][0x220] ;  /* 0x0000880000067ab9 */ /* 0x000fe20000000a00 */
[----:B------:R-:W3:Y:S05]  /*0050*/  S2R R3, SR_CTAID.X ;  /* 0x0000000000037919 */ /* 0x000eea0000002500 */
[----:B------:R-:W4:Y:S01]  /*0060*/  LDC.64 R8, c[0x0][0x218] ;  /* 0x00008600ff087b82 */ /* 0x000f220000000a00 */
[----:B-1----:R-:W-:-:S05]  /*0070*/  IMAD.SHL.U32 R0, R0, 0x2, RZ ;  /* 0x0000000200007824 */ /* 0x002fca00078e00ff */
[----:B------:R-:W-:-:S05]  /*0080*/  LOP3.LUT R0, R0, 0xfe, RZ, 0xc0, !PT ;  /* 0x000000fe00007812 */ /* 0x000fca00078ec0ff */
[----:B---3--:R-:W-:-:S05]  /*0090*/  IMAD R0, R3, 0x100, R0 ;  /* 0x0000010003007824 */ /* 0x008fca00078e0200 */
[----:B------:R-:W-:-:S04]  /*00a0*/  SHF.R.S32.HI R5, RZ, 0x1f, R0 ;  /* 0x0000001fff057819 */ /* 0x000fc80000011400 */
[----:B------:R-:W-:-:S04]  /*00b0*/  LEA.HI R2, R5, R0, RZ, 0x3 ;  /* 0x0000000005027211 */ /* 0x000fc800078f18ff */
[----:B------:R-:W-:Y:S02]  /*00c0*/  SHF.R.S32.HI R4, RZ, 0x3, R2 ;  /* 0x00000003ff047819 */ /* 0x000fe40000011402 */
[----:B------:R-:W-:Y:S02]  /*00d0*/  LOP3.LUT R7, R2, 0xfffffff8, RZ, 0xc0, !PT ;  /* 0xfffffff802077812 */ /* 0x000fe400078ec0ff */
[----:B------:R-:W-:-:S04]  /*00e0*/  LEA.HI R5, R4, R4, RZ, 0x3 ;  /* 0x0000000404057211 */ /* 0x000fc800078f18ff */
[----:B------:R-:W-:-:S05]  /*00f0*/  LOP3.LUT R5, R5, 0xfffffff8, RZ, 0xc0, !PT ;  /* 0xfffffff805057812 */ /* 0x000fca00078ec0ff */
[----:B------:R-:W-:-:S04]  /*0100*/  IMAD.IADD R5, R4, 0x1, -R5 ;  /* 0x0000000104057824 */ /* 0x000fc800078e0a05 */
[----:B--2---:R-:W-:Y:S02]  /*0110*/  IMAD.WIDE R14, R5, 0x8, R14 ;  /* 0x00000008050e7825 */ /* 0x004fe400078e020e */
[----:B------:R-:W1:Y:S04]  /*0120*/  LDC.64 R4, c[0x0][0x228] ;  /* 0x00008a00ff047b82 */ /* 0x000e680000000a00 */
[----:B------:R-:W2:Y:S01]  /*0130*/  LDG.E.EL.64 R14, desc[UR4][R14.64] ;  /* 0x000000040e0e7981 */ /* 0x000ea2000c2e1b00 */
[----:B------:R-:W-:-:S04]  /*0140*/  IMAD.IADD R12, R0, 0x1, -R7 ;  /* 0x00000001000c7824 */ /* 0x000fc800078e0a07 */
[----:B----4-:R-:W-:-:S06]  /*0150*/  IMAD.WIDE R8, R12, 0x8, R8 ;  /* 0x000000080c087825 */ /* 0x010fcc00078e0208 */
[----:B------:R-:W3:Y:S01]  /*0160*/  LDG.E.EL.128 R8, desc[UR4][R8.64] ;  /* 0x0000000408087981 */ /* 0x000ee2000c2e1d00 */
[----:B-1----:R-:W-:-:S06]  /*0170*/  IMAD.WIDE R4, R12, 0x8, R4 ;  /* 0x000000080c047825 */ /* 0x002fcc00078e0204 */
[----:B------:R-:W4:Y:S01]  /*0180*/  LDG.E.EL.128 R4, desc[UR4][R4.64] ;  /* 0x0000000404047981 */ /* 0x000f22000c2e1d00 */
[----:B------:R-:W-:-:S04]  /*0190*/  SHF.R.S32.HI R3, RZ, 0x17, R3 ;  /* 0x00000017ff037819 */ /* 0x000fc80000011403 */
[----:B------:R-:W-:-:S04]  /*01a0*/  SGXT R3, R3, 0x1 ;  /* 0x000000010303781a */ /* 0x000fc80000000200 */
[----:B------:R-:W-:Y:S02]  /*01b0*/  LEA.HI R3, R3, R0, RZ, 0x6 ;  /* 0x0000000003037211 */ /* 0x000fe400078f30ff */
[----:B--2---:R-:W-:-:S04]  /*01c0*/  SHF.R.U32.HI R13, RZ, 0x1d, R15 ;  /* 0x0000001dff0d7819 */ /* 0x004fc8000001160f */
[----:B------:R-:W-:-:S04]  /*01d0*/  LOP3.LUT R13, R13, 0x4, RZ, 0xc0, !PT ;  /* 0x000000040d0d7812 */ /* 0x000fc800078ec0ff */
[----:B------:R-:W-:Y:S02]  /*01e0*/  IADD3 R16, P0, R14, R13, RZ ;  /* 0x0000000d0e107210 */ /* 0x000fe40007f1e0ff */
[----:B---3--:R-:W-:-:S03]  /*01f0*/  SHF.R.U32.HI R19, RZ, 0x1b, R9 ;  /* 0x0000001bff137819 */ /* 0x008fc60000011609 */
[----:B------:R-:W-:Y:S01]  /*0200*/  IMAD.X R13, RZ, RZ, R15, P0 ;  /* 0x000000ffff0d7224 */ /* 0x000fe200000e060f */
[----:B------:R-:W-:Y:S01]  /*0210*/  LEA R2, P0, R8, UR6, 0x2 ;  /* 0x0000000608027c11 */ /* 0x000fe2000f8010ff */
[----:B------:R-:W-:Y:S01]  /*0220*/  IMAD.SHL.U32 R14, R16, 0x10, RZ ;  /* 0x00000010100e7824 */ /* 0x000fe200078e00ff */
[----:B------:R-:W-:Y:S02]  /*0230*/  SHF.R.U32.HI R15, RZ, 0x1b, R11 ;  /* 0x0000001bff0f7819 */ /* 0x000fe4000001160b */
[----:B------:R-:W-:Y:S02]  /*0240*/  LEA R17, P1, R10, UR6, 0x2 ;  /* 0x000000060a117c11 */ /* 0x000fe4000f8210ff */
[----:B------:R-:W-:Y:S02]  /*0250*/  LEA.HI.X R18, R8, UR7, R9, 0x2, P0 ;  /* 0x0000000708127c11 */ /* 0x000fe400080f1409 */
[----:B------:R-:W-:Y:S02]  /*0260*/  SHF.L.U64.HI R13, R16, 0x4, R13 ;  /* 0x00000004100d7819 */ /* 0x000fe4000001020d */
[----:B------:R-:W-:-:S02]  /*0270*/  LOP3.LUT R15, R15, 0x10, RZ, 0xc0, !PT ;  /* 0x000000100f0f7812 */ /* 0x000fc400078ec0ff */
[----:B----4-:R-:W-:Y:S02]  /*0280*/  LEA R9, P4, R4, UR6, 0x2 ;  /* 0x0000000604097c11 */ /* 0x010fe4000f8810ff */
[----:B------:R-:W-:Y:S02]  /*0290*/  LEA.HI.X R16, R10, UR7, R11, 0x2, P1 ;  /* 0x000000070a107c11 */ /* 0x000fe400088f140b */
[--C-:B------:R-:W-:Y:S02]  /*02a0*/  SHF.R.U32.HI R11, RZ, 0x1b, R5.reuse ;  /* 0x0000001bff0b7819 */ /* 0x100fe40000011605 */
[----:B------:R-:W-:Y:S02]  /*02b0*/  LEA.HI.X R20, R4, UR7, R5, 0x2, P4 ;  /* 0x0000000704147c11 */ /* 0x000fe4000a0f1405 */
[----:B------:R-:W1:Y:S01]  /*02c0*/  LDC.64 R4, c[0x0][0x230] ;  /* 0x00008c00ff047b82 */ /* 0x000e620000000a00 */
[----:B------:R-:W-:Y:S02]  /*02d0*/  IADD3 R8, P2, P3, R14, R17, R15 ;  /* 0x000000110e087210 */ /* 0x000fe40007b5e00f */
[----:B------:R-:W-:-:S02]  /*02e0*/  LOP3.LUT R19, R19, 0x10, RZ, 0xc0, !PT ;  /* 0x0000001013137812 */ /* 0x000fc400078ec0ff */
[----:B------:R-:W-:Y:S02]  /*02f0*/  LEA R15, P4, R6, UR6, 0x2 ;  /* 0x00000006060f7c11 */ /* 0x000fe4000f8810ff */
[----:B------:R-:W-:Y:S02]  /*0300*/  SHF.R.U32.HI R10, RZ, 0x1b, R7 ;  /* 0x0000001bff0a7819 */ /* 0x000fe40000011607 */
[----:B------:R-:W-:Y:S02]  /*0310*/  LOP3.LUT R11, R11, 0x10, RZ, 0xc0, !PT ;  /* 0x000000100b0b7812 */ /* 0x000fe400078ec0ff */
[----:B------:R-:W-:Y:S02]  /*0320*/  IADD3 R2, P0, P1, R14, R2, R19 ;  /* 0x000000020e027210 */ /* 0x000fe4000791e013 */
[----:B------:R-:W-:Y:S02]  /*0330*/  LEA.HI.X R22, R6, UR7, R7, 0x2, P4 ;  /* 0x0000000706167c11 */ /* 0x000fe4000a0f1407 */
[----:B------:R-:W-:-:S02]  /*0340*/  LOP3.LUT R7, R10, 0x10, RZ, 0xc0, !PT ;  /* 0x000000100a077812 */ /* 0x000fc400078ec0ff */
[C---:B------:R-:W-:Y:S02]  /*0350*/  IADD3 R6, P4, P5, R14.reuse, R9, R11 ;  /* 0x000000090e067210 */ /* 0x040fe40007d9e00b */
[----:B------:R-:W-:Y:S02]  /*0360*/  SHF.R.S32.HI R11, RZ, 0x6, R3 ;  /* 0x00000006ff0b7819 */ /* 0x000fe40000011403 */
[----:B------:R-:W-:Y:S02]  /*0370*/  IADD3.X R3, R13, R18, RZ, P0, P1 ;  /* 0x000000120d037210 */ /* 0x000fe400007e24ff */
[----:B------:R-:W-:Y:S01]  /*0380*/  IADD3 R10, P0, P1, R14, R15, R7 ;  /* 0x0000000f0e0a7210 */ /* 0x000fe2000791e007 */
[----:B------:R-:W-:Y:S01]  /*0390*/  IMAD.SHL.U32 R15, R11, 0x10, RZ ;  /* 0x000000100b0f7824 */ /* 0x000fe200078e00ff */
[C---:B------:R-:W-:Y:S02]  /*03a0*/  IADD3.X R9, R13.reuse, R16, RZ, P2, P3 ;  /* 0x000000100d097210 */ /* 0x040fe400017e64ff */
[----:B------:R-:W-:Y:S01]  /*03b0*/  IADD3.X R7, R13, R20, RZ, P4, P5 ;  /* 0x000000140d077210 */ /* 0x000fe200027ea4ff */
[----:B------:R-:W-:Y:S01]  /*03c0*/  IMAD.WIDE R2, R15, 0x4, R2 ;  /* 0x000000040f027825 */ /* 0x000fe200078e0202 */
[----:B------:R-:W-:-:S03]  /*03d0*/  IADD3.X R11, R13, R22, RZ, P0, P1 ;  /* 0x000000160d0b7210 */ /* 0x000fc600007e24ff */
[C---:B------:R-:W-:Y:S02]  /*03e0*/  IMAD.WIDE R8, R15.reuse, 0x4, R8 ;  /* 0x000000040f087825 */ /* 0x040fe400078e0208 */
[----:B------:R-:W2:Y:S02]  /*03f0*/  LDG.E.EL R3, desc[UR4][R2.64] ;  /* 0x0000000402037981 */ /* 0x000ea4000c2e1900 */
[C---:B------:R-:W-:Y:S02]  /*0400*/  IMAD.WIDE R6, R15.reuse, 0x4, R6 ;  /* 0x000000040f067825 */ /* 0x040fe400078e0206 */
[----:B------:R-:W3:Y:S02]  /*0410*/  LDG.E.EL R8, desc[UR4][R8.64] ;  /* 0x0000000408087981 */ /* 0x000ee4000c2e1900 */
[----:B------:R-:W-:Y:S02]  /*0420*/  IMAD.WIDE R10, R15, 0x4, R10 ;  /* 0x000000040f0a7825 */ /* 0x000fe400078e020a */
[----:B------:R-:W2:Y:S02]  /*0430*/  LDG.E.EL R6, desc[UR4][R6.64] ;  /* 0x0000000406067981 */ /* 0x000ea4000c2e1900 */
[----:B-1----:R-:W-:-:S02]  /*0440*/  IMAD.WIDE R4, R12, 0x4, R4 ;  /* 0x000000040c047825 */ /* 0x002fc400078e0204 */
[----:B------:R-:W3:Y:S01]  /*0450*/  LDG.E.EL R11, desc[UR4][R10.64] ;  /* 0x000000040a0b7981 */ /* 0x000ee2000c2e1900 */
[----:B------:R-:W1:Y:S03]  /*0460*/  LDC.64 R12, c[0x0][0x238] ;  /* 0x00008e00ff0c7b82 */ /* 0x000e660000000a00 */
[----:B------:R-:W4:Y:S01]  /*0470*/  LDG.E.EL.64 R4, desc[UR4][R4.64] ;  /* 0x0000000404047981 */ /* 0x000f22000c2e1b00 */
[----:B-1----:R-:W-:-:S04]  /*0480*/  IMAD.WIDE R12, R0, 0x4, R12 ;  /* 0x00000004000c7825 */ /* 0x002fc800078e020c */
[----:B--2---:R-:W-:Y:S01]  /*0490*/  FADD R14, -R3, R6 ;  /* 0x00000006030e7221 */ /* 0x004fe20000000100 */
[----:B---3--:R-:W-:-:S03]  /*04a0*/  FADD R15, -R8, R11 ;  /* 0x0000000b080f7221 */ /* 0x008fc60000000100 */
[----:B----4-:R-:W-:Y:S01]  /*04b0*/  FFMA R14, R4, R14, R3 ;  /* 0x0000000e040e7223 */ /* 0x010fe20000000003 */
[----:B------:R-:W-:-:S05]  /*04c0*/  FFMA R15, R5, R15, R8 ;  /* 0x0000000f050f7223 */ /* 0x000fca0000000008 */
[----:B------:R-:W-:Y:S01]  /*04d0*/  STG.E.64 desc[UR4][R12.64], R14 ;  /* 0x0000000e0c007986 */ /* 0x000fe2000c101b04 */
[----:B------:R-:W-:Y:S05]  /*04e0*/  EXIT ;  /* 0x000000000000794d */ /* 0x000fea0003800000 */
.L_x_0:
[----:B------:R-:W-:-:S00]  /*04f0*/  BRA `(.L_x_0) ;  /* 0xfffffffc00fc7947 */ /* 0x000fc0000383ffff */
[----:B------:R-:W-:-:S00]  /*0500*/  NOP ;  /* 0x0000000000007918 */ /* 0x000fc00000000000 */
[----:B------:R-:W-:-:S00]  /*0510*/  NOP ;  /* 0x0000000000007918 */ /* 0x000fc00000000000 */
[----:B------:R-:W-:-:S00]  /*0520*/  NOP ;  /* 0x0000000000007918 */ /* 0x000fc00000000000 */
[----:B------:R-:W-:-:S00]  /*0530*/  NOP ;  /* 0x0000000000007918 */ /* 0x000fc00000000000 */
[----:B------:R-:W-:-:S00]  /*0540*/  NOP ;  /* 0x0000000000007918 */ /* 0x000fc00000000000 */
[----:B------:R-:W-:-:S00]  /*0550*/  NOP ;  /* 0x0000000000007918 */ /* 0x000fc00000000000 */
[----:B------:R-:W-:-:S00]  /*0560*/  NOP ;  /* 0x0000000000007918 */ /* 0x000fc00000000000 */
[----:B------:R-:W-:-:S00]  /*0570*/  NOP ;  /* 0x0000000000007918 */ /* 0x000fc00000000000 */
.L_x_1:


//--------------------- .nv.constant0.triton_poi_fused__unsafe_index_add_mul_sub_22 --------------------------
	.section	.nv.constant0.triton_poi_fused__unsafe_index_add_mul_sub_22,"a",@progbits
	.sectionflags	@""
	.align	4
.nv.constant0.triton_poi_fused__unsafe_index_add_mul_sub_22:
	.zero		580
